//
// Generated by NVIDIA NVVM Compiler
//
// Compiler Build ID: CL-36424714
// Cuda compilation tools, release 13.0, V13.0.88
// Based on NVVM 20.0.0
//

.version 9.0
.target sm_100
.address_size 64

	// .globl	_Z16multiplyMatricesPiS_S_i

.visible .entry _Z16multiplyMatricesPiS_S_i(
	.param .u64 .ptr .align 1 _Z16multiplyMatricesPiS_S_i_param_0,
	.param .u64 .ptr .align 1 _Z16multiplyMatricesPiS_S_i_param_1,
	.param .u64 .ptr .align 1 _Z16multiplyMatricesPiS_S_i_param_2,
	.param .u32 _Z16multiplyMatricesPiS_S_i_param_3
)
{
	.reg .pred 	%p<10>;
	.reg .b32 	%r<105>;
	.reg .b64 	%rd<67>;

	ld.param.u64 	%rd14, [_Z16multiplyMatricesPiS_S_i_param_0];
	ld.param.u64 	%rd15, [_Z16multiplyMatricesPiS_S_i_param_1];
	ld.param.u32 	%r30, [_Z16multiplyMatricesPiS_S_i_param_3];
	cvta.to.global.u64 	%rd1, %rd15;
	cvta.to.global.u64 	%rd2, %rd14;
	mov.u32 	%r31, %ctaid.y;
	mov.u32 	%r32, %ntid.y;
	mov.u32 	%r33, %tid.y;
	mad.lo.s32 	%r1, %r31, %r32, %r33;
	mov.u32 	%r34, %ctaid.x;
	mov.u32 	%r35, %ntid.x;
	mov.u32 	%r36, %tid.x;
	mad.lo.s32 	%r2, %r34, %r35, %r36;
	max.s32 	%r37, %r1, %r2;
	setp.ge.s32 	%p1, %r37, %r30;
	@%p1 bra 	$L__BB0_13;
	mul.lo.s32 	%r3, %r30, %r1;
	and.b32  	%r4, %r30, 7;
	setp.lt.u32 	%p2, %r30, 8;
	mov.b32 	%r99, 0;
	mov.u32 	%r104, %r99;
	@%p2 bra 	$L__BB0_4;
	and.b32  	%r99, %r30, 2147483640;
	neg.s32 	%r93, %r99;
	mul.wide.s32 	%rd16, %r30, 4;
	add.s64 	%rd3, %rd1, %rd16;
	shl.b32 	%r7, %r30, 3;
	mul.wide.s32 	%rd17, %r30, 8;
	add.s64 	%rd4, %rd1, %rd17;
	mul.wide.s32 	%rd18, %r30, 12;
	add.s64 	%rd5, %rd1, %rd18;
	mul.wide.s32 	%rd19, %r30, 16;
	add.s64 	%rd6, %rd1, %rd19;
	mul.wide.s32 	%rd20, %r30, 20;
	add.s64 	%rd7, %rd1, %rd20;
	mul.wide.s32 	%rd21, %r30, 24;
	add.s64 	%rd8, %rd1, %rd21;
	mul.wide.s32 	%rd22, %r30, 28;
	add.s64 	%rd9, %rd1, %rd22;
	mul.wide.u32 	%rd23, %r3, 4;
	add.s64 	%rd24, %rd23, %rd2;
	add.s64 	%rd66, %rd24, 16;
	mov.b32 	%r104, 0;
	mov.u32 	%r92, %r2;
$L__BB0_3:
	.pragma "nounroll";
	mul.wide.s32 	%rd25, %r92, 4;
	add.s64 	%rd26, %rd3, %rd25;
	add.s64 	%rd27, %rd4, %rd25;
	add.s64 	%rd28, %rd5, %rd25;
	add.s64 	%rd29, %rd6, %rd25;
	add.s64 	%rd30, %rd7, %rd25;
	add.s64 	%rd31, %rd8, %rd25;
	add.s64 	%rd32, %rd9, %rd25;
	add.s64 	%rd33, %rd1, %rd25;
	ld.global.u32 	%r41, [%rd66+-16];
	ld.global.u32 	%r42, [%rd33];
	mad.lo.s32 	%r43, %r42, %r41, %r104;
	ld.global.u32 	%r44, [%rd66+-12];
	ld.global.u32 	%r45, [%rd26];
	mad.lo.s32 	%r46, %r45, %r44, %r43;
	ld.global.u32 	%r47, [%rd66+-8];
	ld.global.u32 	%r48, [%rd27];
	mad.lo.s32 	%r49, %r48, %r47, %r46;
	ld.global.u32 	%r50, [%rd66+-4];
	ld.global.u32 	%r51, [%rd28];
	mad.lo.s32 	%r52, %r51, %r50, %r49;
	ld.global.u32 	%r53, [%rd66];
	ld.global.u32 	%r54, [%rd29];
	mad.lo.s32 	%r55, %r54, %r53, %r52;
	ld.global.u32 	%r56, [%rd66+4];
	ld.global.u32 	%r57, [%rd30];
	mad.lo.s32 	%r58, %r57, %r56, %r55;
	ld.global.u32 	%r59, [%rd66+8];
	ld.global.u32 	%r60, [%rd31];
	mad.lo.s32 	%r61, %r60, %r59, %r58;
	ld.global.u32 	%r62, [%rd66+12];
	ld.global.u32 	%r63, [%rd32];
	mad.lo.s32 	%r104, %r63, %r62, %r61;
	add.s32 	%r93, %r93, 8;
	add.s32 	%r92, %r92, %r7;
	add.s64 	%rd66, %rd66, 32;
	setp.ne.s32 	%p3, %r93, 0;
	@%p3 bra 	$L__BB0_3;
$L__BB0_4:
	setp.eq.s32 	%p4, %r4, 0;
	@%p4 bra 	$L__BB0_12;
	and.b32  	%r17, %r30, 3;
	setp.lt.u32 	%p5, %r4, 4;
	@%p5 bra 	$L__BB0_7;
	add.s32 	%r65, %r99, %r3;
	mul.wide.u32 	%rd34, %r65, 4;
	add.s64 	%rd35, %rd2, %rd34;
	ld.global.u32 	%r66, [%rd35];
	mad.lo.s32 	%r67, %r99, %r30, %r2;
	mul.wide.s32 	%rd36, %r67, 4;
	add.s64 	%rd37, %rd1, %rd36;
	ld.global.u32 	%r68, [%rd37];
	mad.lo.s32 	%r69, %r68, %r66, %r104;
	cvt.u64.u32 	%rd38, %r3;
	cvt.u64.u32 	%rd39, %r99;
	add.s64 	%rd40, %rd39, %rd38;
	shl.b64 	%rd41, %rd40, 2;
	add.s64 	%rd42, %rd2, %rd41;
	ld.global.u32 	%r70, [%rd42+4];
	mul.wide.s32 	%rd43, %r30, 4;
	add.s64 	%rd44, %rd37, %rd43;
	ld.global.u32 	%r71, [%rd44];
	mad.lo.s32 	%r72, %r71, %r70, %r69;
	ld.global.u32 	%r73, [%rd42+8];
	add.s64 	%rd45, %rd44, %rd43;
	ld.global.u32 	%r74, [%rd45];
	mad.lo.s32 	%r75, %r74, %r73, %r72;
	ld.global.u32 	%r76, [%rd42+12];
	add.s64 	%rd46, %rd45, %rd43;
	ld.global.u32 	%r77, [%rd46];
	mad.lo.s32 	%r104, %r77, %r76, %r75;
	add.s32 	%r99, %r99, 4;
$L__BB0_7:
	setp.eq.s32 	%p6, %r17, 0;
	@%p6 bra 	$L__BB0_12;
	setp.eq.s32 	%p7, %r17, 1;
	@%p7 bra 	$L__BB0_10;
	add.s32 	%r79, %r99, %r3;
	mul.wide.u32 	%rd47, %r79, 4;
	add.s64 	%rd48, %rd2, %rd47;
	ld.global.u32 	%r80, [%rd48];
	mad.lo.s32 	%r81, %r99, %r30, %r2;
	mul.wide.s32 	%rd49, %r81, 4;
	add.s64 	%rd50, %rd1, %rd49;
	ld.global.u32 	%r82, [%rd50];
	mad.lo.s32 	%r83, %r82, %r80, %r104;
	cvt.u64.u32 	%rd51, %r3;
	cvt.u64.u32 	%rd52, %r99;
	add.s64 	%rd53, %rd52, %rd51;
	shl.b64 	%rd54, %rd53, 2;
	add.s64 	%rd55, %rd2, %rd54;
	ld.global.u32 	%r84, [%rd55+4];
	mul.wide.s32 	%rd56, %r30, 4;
	add.s64 	%rd57, %rd50, %rd56;
	ld.global.u32 	%r85, [%rd57];
	mad.lo.s32 	%r104, %r85, %r84, %r83;
	add.s32 	%r99, %r99, 2;
$L__BB0_10:
	and.b32  	%r86, %r30, 1;
	setp.eq.b32 	%p8, %r86, 1;
	not.pred 	%p9, %p8;
	@%p9 bra 	$L__BB0_12;
	add.s32 	%r87, %r99, %r3;
	mul.wide.u32 	%rd58, %r87, 4;
	add.s64 	%rd59, %rd2, %rd58;
	ld.global.u32 	%r88, [%rd59];
	mad.lo.s32 	%r89, %r99, %r30, %r2;
	mul.wide.s32 	%rd60, %r89, 4;
	add.s64 	%rd61, %rd1, %rd60;
	ld.global.u32 	%r90, [%rd61];
	mad.lo.s32 	%r104, %r90, %r88, %r104;
$L__BB0_12:
	ld.param.u64 	%rd65, [_Z16multiplyMatricesPiS_S_i_param_2];
	add.s32 	%r91, %r3, %r2;
	cvta.to.global.u64 	%rd62, %rd65;
	mul.wide.s32 	%rd63, %r91, 4;
	add.s64 	%rd64, %rd62, %rd63;
	st.global.u32 	[%rd64], %r104;
$L__BB0_13:
	ret;

}


// ===== COMPILED SASS (sm_100) =====

	.target	sm_100

	.elftype	@"ET_EXEC"


//--------------------- .note.nv.tkinfo           --------------------------
	.section	.note.nv.tkinfo,"",@"SHT_NOTE"
	.sectionflags	@"SHF_NOTE_NV_TKINFO"
	.tkinfo
        /*0018*/ 	.word	0x00000002
        /*0030*/ 	.string	""
        /*0030*/ 	.string	"ptxas"
        /*0030*/ 	.string	"Cuda compilation tools, release 13.0, V13.0.88"
        /*0030*/ 	.string	"Build cuda_13.0.r13.0/compiler.36424714_0"
        /*0030*/ 	.string	"-arch sm_100 -m 64 "



//--------------------- .note.nv.cuinfo           --------------------------
	.section	.note.nv.cuinfo,"",@"SHT_NOTE"
	.sectionflags	@"SHF_NOTE_NV_CUINFO"
        /*0018*/ 	.short	0x0002
        /*001a*/ 	.short	0x0064
        /*001c*/ 	.short	0x0082
	.zero		2


//--------------------- .nv.info                  --------------------------
	.section	.nv.info,"",@"SHT_CUDA_INFO"
	.align	4


	//----- nvinfo : EIATTR_REGCOUNT
	.align		4
        /*0000*/ 	.byte	0x04, 0x2f
        /*0002*/ 	.short	(.L_1 - .L_0)
	.align		4
.L_0:
        /*0004*/ 	.word	index@(_Z16multiplyMatricesPiS_S_i)
        /*0008*/ 	.word	0x0000001e


	//----- nvinfo : EIATTR_FRAME_SIZE
	.align		4
.L_1:
        /*000c*/ 	.byte	0x04, 0x11
        /*000e*/ 	.short	(.L_3 - .L_2)
	.align		4
.L_2:
        /*0010*/ 	.word	index@(_Z16multiplyMatricesPiS_S_i)
        /*0014*/ 	.word	0x00000000


	//----- nvinfo : EIATTR_MIN_STACK_SIZE
	.align		4
.L_3:
        /*0018*/ 	.byte	0x04, 0x12
        /*001a*/ 	.short	(.L_5 - .L_4)
	.align		4
.L_4:
        /*001c*/ 	.word	index@(_Z16multiplyMatricesPiS_S_i)
        /*0020*/ 	.word	0x00000000
.L_5:


//--------------------- .nv.compat                --------------------------
	.section	.nv.compat,"",@"SHT_CUDA_COMPAT_INFO"
	.align	4
        /*0000*/ 	.byte	0x02, 0x09, 0x00, 0x00, 0x02, 0x02, 0x01, 0x00, 0x02, 0x05, 0x05, 0x00, 0x03, 0x07, 0x01, 0x01
        /*0010*/ 	.byte	0x02, 0x03, 0x00, 0x00, 0x02, 0x06, 0x01, 0x00, 0x04, 0x0b, 0x08, 0x00, 0x09, 0x00, 0x00, 0x00
        /*0020*/ 	.byte	0x00, 0x00, 0x00, 0x00


//--------------------- .nv.info._Z16multiplyMatricesPiS_S_i --------------------------
	.section	.nv.info._Z16multiplyMatricesPiS_S_i,"",@"SHT_CUDA_INFO"
	.sectionflags	@""
	.align	4


	//----- nvinfo : EIATTR_CUDA_API_VERSION
	.align		4
        /*0000*/ 	.byte	0x04, 0x37
        /*0002*/ 	.short	(.L_7 - .L_6)
.L_6:
        /*0004*/ 	.word	0x00000082


	//----- nvinfo : EIATTR_KPARAM_INFO
	.align		4
.L_7:
        /*0008*/ 	.byte	0x04, 0x17
        /*000a*/ 	.short	(.L_9 - .L_8)
.L_8:
        /*000c*/ 	.word	0x00000000
        /*0010*/ 	.short	0x0003
        /*0012*/ 	.short	0x0018
        /*0014*/ 	.byte	0x00, 0xf0, 0x11, 0x00


	//----- nvinfo : EIATTR_KPARAM_INFO
	.align		4
.L_9:
        /*0018*/ 	.byte	0x04, 0x17
        /*001a*/ 	.short	(.L_11 - .L_10)
.L_10:
        /*001c*/ 	.word	0x00000000
        /*0020*/ 	.short	0x0002
        /*0022*/ 	.short	0x0010
        /*0024*/ 	.byte	0x00, 0xf5, 0x21, 0x00


	//----- nvinfo : EIATTR_KPARAM_INFO
	.align		4
.L_11:
        /*0028*/ 	.byte	0x04, 0x17
        /*002a*/ 	.short	(.L_13 - .L_12)
.L_12:
        /*002c*/ 	.word	0x00000000
        /*0030*/ 	.short	0x0001
        /*0032*/ 	.short	0x0008
        /*0034*/ 	.byte	0x00, 0xf5, 0x21, 0x00


	//----- nvinfo : EIATTR_KPARAM_INFO
	.align		4
.L_13:
        /*0038*/ 	.byte	0x04, 0x17
        /*003a*/ 	.short	(.L_15 - .L_14)
.L_14:
        /*003c*/ 	.word	0x00000000
        /*0040*/ 	.short	0x0000
        /*0042*/ 	.short	0x0000
        /*0044*/ 	.byte	0x00, 0xf5, 0x21, 0x00


	//----- nvinfo : EIATTR_SPARSE_MMA_MASK
	.align		4
.L_15:
        /*0048*/ 	.byte	0x03, 0x50
        /*004a*/ 	.short	0x0000


	//----- nvinfo : EIATTR_MAXREG_COUNT
	.align		4
        /*004c*/ 	.byte	0x03, 0x1b
        /*004e*/ 	.short	0x00ff


	//----- nvinfo : EIATTR_MERCURY_ISA_VERSION
	.align		4
        /*0050*/ 	.byte	0x03, 0x5f
        /*0052*/ 	.short	0x0101


	//----- nvinfo : EIATTR_VRC_CTA_INIT_COUNT
	.align		4
        /*0054*/ 	.byte	0x02, 0x4a
	.zero		1
	.zero		1


	//----- nvinfo : EIATTR_EXIT_INSTR_OFFSETS
	.align		4
        /*0058*/ 	.byte	0x04, 0x1c
        /*005a*/ 	.short	(.L_17 - .L_16)


	//   ....[0]....
.L_16:
        /*005c*/ 	.word	0x000000c0


	//   ....[1]....
        /*0060*/ 	.word	0x00000a90


	//----- nvinfo : EIATTR_CBANK_PARAM_SIZE
	.align		4
.L_17:
        /*0064*/ 	.byte	0x03, 0x19
        /*0066*/ 	.short	0x001c


	//----- nvinfo : EIATTR_PARAM_CBANK
	.align		4
        /*0068*/ 	.byte	0x04, 0x0a
        /*006a*/ 	.short	(.L_19 - .L_18)
	.align		4
.L_18:
        /*006c*/ 	.word	index@(.nv.constant0._Z16multiplyMatricesPiS_S_i)
        /*0070*/ 	.short	0x0380
        /*0072*/ 	.short	0x001c


	//----- nvinfo : EIATTR_SW_WAR
	.align		4
.L_19:
        /*0074*/ 	.byte	0x04, 0x36
        /*0076*/ 	.short	(.L_21 - .L_20)
.L_20:
        /*0078*/ 	.word	0x00000008
.L_21:


//--------------------- .nv.callgraph             --------------------------
	.section	.nv.callgraph,"",@"SHT_CUDA_CALLGRAPH"
	.align	4
	.sectionentsize	8
	.align		4
        /*0000*/ 	.word	0x00000000
	.align		4
        /*0004*/ 	.word	0xffffffff
	.align		4
        /*0008*/ 	.word	0x00000000
	.align		4
        /*000c*/ 	.word	0xfffffffe
	.align		4
        /*0010*/ 	.word	0x00000000
	.align		4
        /*0014*/ 	.word	0xfffffffd
	.align		4
        /*0018*/ 	.word	0x00000000
	.align		4
        /*001c*/ 	.word	0xfffffffc


//--------------------- .text._Z16multiplyMatricesPiS_S_i --------------------------
	.section	.text._Z16multiplyMatricesPiS_S_i,"ax",@progbits
	.align	128
        .global         _Z16multiplyMatricesPiS_S_i
        .type           _Z16multiplyMatricesPiS_S_i,@function
        .size           _Z16multiplyMatricesPiS_S_i,(.L_x_5 - _Z16multiplyMatricesPiS_S_i)
        .other          _Z16multiplyMatricesPiS_S_i,@"STO_CUDA_ENTRY STV_DEFAULT"
_Z16multiplyMatricesPiS_S_i:
.text._Z16multiplyMatricesPiS_S_i:
[----:B------:R-:W-:Y:S01]  /*0000*/  LDC R1, c[0x0][0x37c] ;  /* 0x0000df00ff017b82 */ /* 0x000fe20000000800 */
[----:B------:R-:W0:Y:S07]  /*0010*/  S2R R0, SR_TID.Y ;  /* 0x0000000000007919 */ /* 0x000e2e0000002200 */
[----:B------:R-:W0:Y:S01]  /*0020*/  S2UR UR4, SR_CTAID.Y ;  /* 0x00000000000479c3 */ /* 0x000e220000002600 */
[----:B------:R-:W1:Y:S01]  /*0030*/  LDCU UR20, c[0x0][0x398] ;  /* 0x00007300ff1477ac */ /* 0x000e620008000800 */
[----:B------:R-:W2:Y:S06]  /*0040*/  S2R R3, SR_TID.X ;  /* 0x0000000000037919 */ /* 0x000eac0000002100 */
[----:B------:R-:W0:Y:S08]  /*0050*/  LDC R13, c[0x0][0x364] ;  /* 0x0000d900ff0d7b82 */ /* 0x000e300000000800 */
[----:B------:R-:W2:Y:S08]  /*0060*/  S2UR UR5, SR_CTAID.X ;  /* 0x00000000000579c3 */ /* 0x000eb00000002500 */
[----:B------:R-:W2:Y:S01]  /*0070*/  LDC R2, c[0x0][0x360] ;  /* 0x0000d800ff027b82 */ /* 0x000ea20000000800 */
[----:B0-----:R-:W-:-:S02]  /*0080*/  IMAD R13, R13, UR4, R0 ;  /* 0x000000040d0d7c24 */ /* 0x001fc4000f8e0200 */
[----:B--2---:R-:W-:-:S05]  /*0090*/  IMAD R0, R2, UR5, R3 ;  /* 0x0000000502007c24 */ /* 0x004fca000f8e0203 */
[----:B------:R-:W-:-:S04]  /*00a0*/  VIMNMX R2, PT, PT, R13, R0, !PT ;  /* 0x000000000d027248 */ /* 0x000fc80007fe0100 */
[----:B-1----:R-:W-:-:S13]  /*00b0*/  ISETP.GE.AND P0, PT, R2, UR20, PT ;  /* 0x0000001402007c0c */ /* 0x002fda000bf06270 */
[----:B------:R-:W-:Y:S05]  /*00c0*/  @P0 EXIT ;  /* 0x000000000000094d */ /* 0x000fea0003800000 */
[----:B------:R-:W-:Y:S01]  /*00d0*/  UISETP.GE.U32.AND UP0, UPT, UR20, 0x8, UPT ;  /* 0x000000081400788c */ /* 0x000fe2000bf06070 */
[----:B------:R-:W-:Y:S02]  /*00e0*/  HFMA2 R12, -RZ, RZ, 0, 0 ;  /* 0x00000000ff0c7431 */ /* 0x000fe400000001ff */
[----:B------:R-:W-:Y:S01]  /*00f0*/  IMAD R13, R13, UR20, RZ ;  /* 0x000000140d0d7c24 */ /* 0x000fe2000f8e02ff */
[----:B------:R-:W-:Y:S01]  /*0100*/  UMOV UR4, URZ ;  /* 0x000000ff00047c82 */ /* 0x000fe20008000000 */
[----:B------:R-:W0:Y:S04]  /*0110*/  LDCU.64 UR18, c[0x0][0x358] ;  /* 0x00006b00ff1277ac */ /* 0x000e280008000a00 */
[----:B------:R-:W-:Y:S05]  /*0120*/  BRA.U !UP0, `(.L_x_0) ;  /* 0x0000000508047547 */ /* 0x000fea000b800000 */
[----:B------:R-:W1:Y:S01]  /*0130*/  LDCU.128 UR24, c[0x0][0x380] ;  /* 0x00007000ff1877ac */ /* 0x000e620008000c00 */
[----:B------:R-:W-:Y:S02]  /*0140*/  MOV R12, RZ ;  /* 0x000000ff000c7202 */ /* 0x000fe40000000f00 */
[----:B------:R-:W-:Y:S01]  /*0150*/  MOV R14, R0 ;  /* 0x00000000000e7202 */ /* 0x000fe20000000f00 */
[----:B------:R-:W-:-:S04]  /*0160*/  ULOP3.LUT UR4, UR20, 0x7ffffff8, URZ, 0xc0, !UPT ;  /* 0x7ffffff814047892 */ /* 0x000fc8000f8ec0ff */
[----:B------:R-:W-:Y:S01]  /*0170*/  UIADD3 UR5, UPT, UPT, -UR4, URZ, URZ ;  /* 0x000000ff04057290 */ /* 0x000fe2000fffe1ff */
[----:B-1----:R-:W-:Y:S01]  /*0180*/  MOV R2, UR24 ;  /* 0x0000001800027c02 */ /* 0x002fe20008000f00 */
[----:B------:R-:W-:Y:S01]  /*0190*/  UIMAD.WIDE UR6, UR20, 0x8, UR26 ;  /* 0x00000008140678a5 */ /* 0x000fe2000f8e021a */
[----:B------:R-:W-:Y:S01]  /*01a0*/  MOV R3, UR25 ;  /* 0x0000001900037c02 */ /* 0x000fe20008000f00 */
[----:B------:R-:W-:Y:S02]  /*01b0*/  UIMAD.WIDE UR8, UR20, 0xc, UR26 ;  /* 0x0000000c140878a5 */ /* 0x000fe4000f8e021a */
[----:B------:R-:W-:Y:S01]  /*01c0*/  UIMAD.WIDE UR10, UR20, 0x10, UR26 ;  /* 0x00000010140a78a5 */ /* 0x000fe2000f8e021a */
[----:B------:R-:W-:Y:S01]  /*01d0*/  IMAD.WIDE.U32 R2, R13, 0x4, R2 ;  /* 0x000000040d027825 */ /* 0x000fe200078e0002 */
[----:B------:R-:W-:Y:S02]  /*01e0*/  UIMAD.WIDE UR12, UR20, 0x14, UR26 ;  /* 0x00000014140c78a5 */ /* 0x000fe4000f8e021a */
[----:B------:R-:W-:Y:S01]  /*01f0*/  UIMAD.WIDE UR14, UR20, 0x18, UR26 ;  /* 0x00000018140e78a5 */ /* 0x000fe2000f8e021a */
[----:B------:R-:W-:Y:S01]  /*0200*/  IADD3 R2, P0, PT, R2, 0x10, RZ ;  /* 0x0000001002027810 */ /* 0x000fe20007f1e0ff */
[----:B------:R-:W-:-:S03]  /*0210*/  UIMAD.WIDE UR16, UR20, 0x1c, UR26 ;  /* 0x0000001c141078a5 */ /* 0x000fc6000f8e021a */
[----:B------:R-:W-:-:S09]  /*0220*/  IADD3.X R3, PT, PT, RZ, R3, RZ, P0, !PT ;  /* 0x00000003ff037210 */ /* 0x000fd200007fe4ff */
.L_x_1:
[----:B------:R-:W-:Y:S01]  /*0230*/  UIMAD.WIDE UR22, UR20, 0x4, UR26 ;  /* 0x00000004141678a5 */ /* 0x000fe2000f8e021a */
[----:B------:R-:W-:Y:S02]  /*0240*/  IMAD.MOV.U32 R23, RZ, RZ, 0x4 ;  /* 0x00000004ff177424 */ /* 0x000fe400078e00ff */
[----:B------:R-:W-:Y:S01]  /*0250*/  HFMA2 R11, -RZ, RZ, 0, 2.384185791015625e-07 ;  /* 0x00000004ff0b7431 */ /* 0x000fe200000001ff */
[----:B------:R-:W-:Y:S01]  /*0260*/  MOV R25, 0x4 ;  /* 0x0000000400197802 */ /* 0x000fe20000000f00 */
[----:B0-----:R-:W2:Y:S01]  /*0270*/  LDG.E R21, desc[UR18][R2.64+-0x10] ;  /* 0xfffff01202157981 */ /* 0x001ea2000c1e1900 */
[C---:B------:R-:W-:Y:S01]  /*0280*/  IMAD.WIDE R22, R14.reuse, R23, UR26 ;  /* 0x0000001a0e167e25 */ /* 0x040fe2000f8e0217 */
[----:B------:R-:W-:Y:S02]  /*0290*/  MOV R8, UR22 ;  /* 0x0000001600087c02 */ /* 0x000fe40008000f00 */
[----:B------:R-:W-:Y:S01]  /*02a0*/  MOV R9, UR23 ;  /* 0x0000001700097c02 */ /* 0x000fe20008000f00 */
[----:B------:R-:W3:Y:S02]  /*02b0*/  LDG.E R19, desc[UR18][R2.64+-0xc] ;  /* 0xfffff41202137981 */ /* 0x000ee4000c1e1900 */
[----:B------:R-:W-:-:S02]  /*02c0*/  IMAD.WIDE R8, R14, 0x4, R8 ;  /* 0x000000040e087825 */ /* 0x000fc400078e0208 */
[----:B------:R-:W2:Y:S01]  /*02d0*/  LDG.E R22, desc[UR18][R22.64] ;  /* 0x0000001216167981 */ /* 0x000ea2000c1e1900 */
[----:B------:R-:W-:Y:S01]  /*02e0*/  MOV R5, 0x4 ;  /* 0x0000000400057802 */ /* 0x000fe20000000f00 */
[C---:B------:R-:W-:Y:S02]  /*02f0*/  IMAD.WIDE R24, R14.reuse, R25, UR6 ;  /* 0x000000060e187e25 */ /* 0x040fe4000f8e0219 */
[----:B------:R0:W3:Y:S02]  /*0300*/  LDG.E R20, desc[UR18][R8.64] ;  /* 0x0000001208147981 */ /* 0x0000e4000c1e1900 */
[----:B------:R-:W-:Y:S02]  /*0310*/  IMAD.WIDE R10, R14, R11, UR8 ;  /* 0x000000080e0a7e25 */ /* 0x000fe4000f8e020b */
[----:B------:R-:W4:Y:S04]  /*0320*/  LDG.E R18, desc[UR18][R24.64] ;  /* 0x0000001218127981 */ /* 0x000f28000c1e1900 */
[----:B------:R-:W4:Y:S01]  /*0330*/  LDG.E R17, desc[UR18][R2.64+-0x8] ;  /* 0xfffff81202117981 */ /* 0x000f22000c1e1900 */
[----:B0-----:R-:W-:-:S02]  /*0340*/  HFMA2 R9, -RZ, RZ, 0, 2.384185791015625e-07 ;  /* 0x00000004ff097431 */ /* 0x001fc400000001ff */
[----:B------:R-:W-:Y:S01]  /*0350*/  IMAD.MOV.U32 R7, RZ, RZ, 0x4 ;  /* 0x00000004ff077424 */ /* 0x000fe200078e00ff */
[----:B------:R0:W5:Y:S01]  /*0360*/  LDG.E R16, desc[UR18][R10.64] ;  /* 0x000000120a107981 */ /* 0x000162000c1e1900 */
[----:B------:R-:W-:-:S03]  /*0370*/  IMAD.WIDE R4, R14, R5, UR10 ;  /* 0x0000000a0e047e25 */ /* 0x000fc6000f8e0205 */
[----:B------:R-:W5:Y:S01]  /*0380*/  LDG.E R15, desc[UR18][R2.64+-0x4] ;  /* 0xfffffc12020f7981 */ /* 0x000f62000c1e1900 */
[C---:B------:R-:W-:Y:S01]  /*0390*/  IMAD.WIDE R6, R14.reuse, R7, UR12 ;  /* 0x0000000c0e067e25 */ /* 0x040fe2000f8e0207 */
[----:B------:R-:W-:Y:S02]  /*03a0*/  MOV R27, 0x4 ;  /* 0x00000004001b7802 */ /* 0x000fe40000000f00 */
[----:B------:R1:W5:Y:S01]  /*03b0*/  LDG.E R4, desc[UR18][R4.64] ;  /* 0x0000001204047981 */ /* 0x000362000c1e1900 */
[----:B------:R-:W-:-:S03]  /*03c0*/  IMAD.WIDE R8, R14, R9, UR14 ;  /* 0x0000000e0e087e25 */ /* 0x000fc6000f8e0209 */
[----:B------:R-:W5:Y:S01]  /*03d0*/  LDG.E R23, desc[UR18][R2.64] ;  /* 0x0000001202177981 */ /* 0x000f62000c1e1900 */
[----:B0-----:R-:W-:-:S03]  /*03e0*/  IMAD.WIDE R10, R14, R27, UR16 ;  /* 0x000000100e0a7e25 */ /* 0x001fc6000f8e021b */
[----:B------:R-:W5:Y:S04]  /*03f0*/  LDG.E R7, desc[UR18][R6.64] ;  /* 0x0000001206077981 */ /* 0x000f68000c1e1900 */
[----:B------:R-:W5:Y:S04]  /*0400*/  LDG.E R24, desc[UR18][R2.64+0x4] ;  /* 0x0000041202187981 */ /* 0x000f68000c1e1900 */
[----:B------:R-:W5:Y:S04]  /*0410*/  LDG.E R8, desc[UR18][R8.64] ;  /* 0x0000001208087981 */ /* 0x000f68000c1e1900 */
[----:B------:R-:W5:Y:S04]  /*0420*/  LDG.E R25, desc[UR18][R2.64+0x8] ;  /* 0x0000081202197981 */ /* 0x000f68000c1e1900 */
[----:B------:R-:W5:Y:S04]  /*0430*/  LDG.E R10, desc[UR18][R10.64] ;  /* 0x000000120a0a7981 */ /* 0x000f68000c1e1900 */
[----:B------:R0:W5:Y:S01]  /*0440*/  LDG.E R27, desc[UR18][R2.64+0xc] ;  /* 0x00000c12021b7981 */ /* 0x000162000c1e1900 */
[----:B------:R-:W-:-:S04]  /*0450*/  UIADD3 UR5, UPT, UPT, UR5, 0x8, URZ ;  /* 0x0000000805057890 */ /* 0x000fc8000fffe0ff */
[----:B------:R-:W-:Y:S01]  /*0460*/  UISETP.NE.AND UP0, UPT, UR5, URZ, UPT ;  /* 0x000000ff0500728c */ /* 0x000fe2000bf05270 */
[----:B-1----:R-:W-:Y:S02]  /*0470*/  MOV R5, UR20 ;  /* 0x0000001400057c02 */ /* 0x002fe40008000f00 */
[----:B0-----:R-:W-:Y:S02]  /*0480*/  IADD3 R2, P0, PT, R2, 0x20, RZ ;  /* 0x0000002002027810 */ /* 0x001fe40007f1e0ff */
[----:B------:R-:W-:Y:S02]  /*0490*/  LEA R14, R5, R14, 0x3 ;  /* 0x0000000e050e7211 */ /* 0x000fe400078e18ff */
[----:B------:R-:W-:Y:S01]  /*04a0*/  IADD3.X R3, PT, PT, RZ, R3, RZ, P0, !PT ;  /* 0x00000003ff037210 */ /* 0x000fe200007fe4ff */
[----:B--2---:R-:W-:-:S04]  /*04b0*/  IMAD R21, R21, R22, R12 ;  /* 0x0000001615157224 */ /* 0x004fc800078e020c */
[----:B---3--:R-:W-:-:S04]  /*04c0*/  IMAD R19, R19, R20, R21 ;  /* 0x0000001413137224 */ /* 0x008fc800078e0215 */
[----:B----4-:R-:W-:-:S04]  /*04d0*/  IMAD R17, R17, R18, R19 ;  /* 0x0000001211117224 */ /* 0x010fc800078e0213 */
[----:B-----5:R-:W-:-:S04]  /*04e0*/  IMAD R15, R15, R16, R17 ;  /* 0x000000100f0f7224 */ /* 0x020fc800078e0211 */
[----:B------:R-:W-:-:S04]  /*04f0*/  IMAD R4, R23, R4, R15 ;  /* 0x0000000417047224 */ /* 0x000fc800078e020f */
[----:B------:R-:W-:-:S04]  /*0500*/  IMAD R4, R24, R7, R4 ;  /* 0x0000000718047224 */ /* 0x000fc800078e0204 */
[----:B------:R-:W-:-:S04]  /*0510*/  IMAD R4, R25, R8, R4 ;  /* 0x0000000819047224 */ /* 0x000fc800078e0204 */
[----:B------:R-:W-:Y:S01]  /*0520*/  IMAD R12, R27, R10, R4 ;  /* 0x0000000a1b0c7224 */ /* 0x000fe200078e0204 */
[----:B------:R-:W-:Y:S06]  /*0530*/  BRA.U UP0, `(.L_x_1) ;  /* 0xfffffffd003c7547 */ /* 0x000fec000b83ffff */
.L_x_0:
[----:B------:R-:W-:-:S04]  /*0540*/  ULOP3.LUT UR6, UR20, 0x7, URZ, 0xc0, !UPT ;  /* 0x0000000714067892 */ /* 0x000fc8000f8ec0ff */
[----:B------:R-:W-:-:S09]  /*0550*/  UISETP.NE.AND UP0, UPT, UR6, URZ, UPT ;  /* 0x000000ff0600728c */ /* 0x000fd2000bf05270 */
[----:B------:R-:W-:Y:S05]  /*0560*/  BRA.U !UP0, `(.L_x_2) ;  /* 0x0000000508387547 */ /* 0x000fea000b800000 */
[----:B------:R-:W-:Y:S02]  /*0570*/  UISETP.GE.U32.AND UP0, UPT, UR6, 0x4, UPT ;  /* 0x000000040600788c */ /* 0x000fe4000bf06070 */
[----:B------:R-:W-:-:S04]  /*0580*/  ULOP3.LUT UR5, UR20, 0x3, URZ, 0xc0, !UPT ;  /* 0x0000000314057892 */ /* 0x000fc8000f8ec0ff */
[----:B------:R-:W-:-:S03]  /*0590*/  UISETP.NE.AND UP1, UPT, UR5, URZ, UPT ;  /* 0x000000ff0500728c */ /* 0x000fc6000bf25270 */
[----:B------:R-:W-:Y:S08]  /*05a0*/  BRA.U !UP0, `(.L_x_3) ;  /* 0x00000001087c7547 */ /* 0x000ff0000b800000 */
[----:B------:R-:W1:Y:S01]  /*05b0*/  LDC.64 R6, c[0x0][0x388] ;  /* 0x0000e200ff067b82 */ /* 0x000e620000000a00 */
[----:B------:R-:W2:Y:S01]  /*05c0*/  LDCU.64 UR6, c[0x0][0x380] ;  /* 0x00007000ff0677ac */ /* 0x000ea20008000a00 */
[----:B------:R-:W-:Y:S01]  /*05d0*/  IMAD.U32 R9, RZ, RZ, UR4 ;  /* 0x00000004ff097e24 */ /* 0x000fe2000f8e00ff */
[C---:B------:R-:W-:Y:S02]  /*05e0*/  IADD3 R3, PT, PT, R13.reuse, UR4, RZ ;  /* 0x000000040d037c10 */ /* 0x040fe4000fffe0ff */
[----:B------:R-:W-:Y:S01]  /*05f0*/  IADD3 R10, P0, PT, R13, UR4, RZ ;  /* 0x000000040d0a7c10 */ /* 0x000fe2000ff1e0ff */
[----:B------:R-:W-:Y:S01]  /*0600*/  IMAD R9, R9, UR20, R0 ;  /* 0x0000001409097c24 */ /* 0x000fe2000f8e0200 */
[----:B------:R-:W-:Y:S01]  /*0610*/  MOV R11, UR20 ;  /* 0x00000014000b7c02 */ /* 0x000fe20008000f00 */
[----:B------:R-:W3:Y:S01]  /*0620*/  LDC.64 R4, c[0x0][0x380] ;  /* 0x0000e000ff047b82 */ /* 0x000ee20000000a00 */
[----:B------:R-:W-:Y:S01]  /*0630*/  MOV R15, UR20 ;  /* 0x00000014000f7c02 */ /* 0x000fe20008000f00 */
[----:B-1----:R-:W-:Y:S01]  /*0640*/  IMAD.WIDE R6, R9, 0x4, R6 ;  /* 0x0000000409067825 */ /* 0x002fe200078e0206 */
[----:B------:R-:W-:-:S05]  /*0650*/  MOV R9, UR20 ;  /* 0x0000001400097c02 */ /* 0x000fca0008000f00 */
[----:B------:R-:W-:Y:S02]  /*0660*/  IMAD.WIDE R8, R9, 0x4, R6 ;  /* 0x0000000409087825 */ /* 0x000fe400078e0206 */
[----:B0-----:R-:W4:Y:S02]  /*0670*/  LDG.E R6, desc[UR18][R6.64] ;  /* 0x0000001206067981 */ /* 0x001f24000c1e1900 */
[----:B---3--:R-:W-:Y:S01]  /*0680*/  IMAD.WIDE.U32 R4, R3, 0x4, R4 ;  /* 0x0000000403047825 */ /* 0x008fe200078e0004 */
[----:B------:R-:W-:Y:S01]  /*0690*/  IADD3.X R3, PT, PT, RZ, RZ, RZ, P0, !PT ;  /* 0x000000ffff037210 */ /* 0x000fe200007fe4ff */
[----:B------:R-:W3:Y:S01]  /*06a0*/  LDG.E R17, desc[UR18][R8.64] ;  /* 0x0000001208117981 */ /* 0x000ee2000c1e1900 */
[----:B--2---:R-:W-:-:S03]  /*06b0*/  LEA R2, P0, R10, UR6, 0x2 ;  /* 0x000000060a027c11 */ /* 0x004fc6000f8010ff */
[----:B------:R-:W4:Y:S01]  /*06c0*/  LDG.E R5, desc[UR18][R4.64] ;  /* 0x0000001204057981 */ /* 0x000f22000c1e1900 */
[----:B------:R-:W-:Y:S01]  /*06d0*/  LEA.HI.X R3, R10, UR7, R3, 0x2, P0 ;  /* 0x000000070a037c11 */ /* 0x000fe200080f1403 */
[----:B------:R-:W-:-:S04]  /*06e0*/  IMAD.WIDE R10, R11, 0x4, R8 ;  /* 0x000000040b0a7825 */ /* 0x000fc800078e0208 */
[----:B------:R-:W3:Y:S01]  /*06f0*/  LDG.E R16, desc[UR18][R2.64+0x4] ;  /* 0x0000041202107981 */ /* 0x000ee2000c1e1900 */
[----:B------:R-:W-:-:S03]  /*0700*/  IMAD.WIDE R14, R15, 0x4, R10 ;  /* 0x000000040f0e7825 */ /* 0x000fc600078e020a */
[----:B------:R-:W2:Y:S04]  /*0710*/  LDG.E R19, desc[UR18][R10.64] ;  /* 0x000000120a137981 */ /* 0x000ea8000c1e1900 */
[----:B------:R-:W2:Y:S04]  /*0720*/  LDG.E R18, desc[UR18][R2.64+0x8] ;  /* 0x0000081202127981 */ /* 0x000ea8000c1e1900 */
[----:B------:R-:W5:Y:S04]  /*0730*/  LDG.E R20, desc[UR18][R2.64+0xc] ;  /* 0x00000c1202147981 */ /* 0x000f68000c1e1900 */
[----:B------:R-:W5:Y:S01]  /*0740*/  LDG.E R14, desc[UR18][R14.64] ;  /* 0x000000120e0e7981 */ /* 0x000f62000c1e1900 */
[----:B------:R-:W-:Y:S01]  /*0750*/  UIADD3 UR4, UPT, UPT, UR4, 0x4, URZ ;  /* 0x0000000404047890 */ /* 0x000fe2000fffe0ff */
[----:B----4-:R-:W-:-:S04]  /*0760*/  IMAD R5, R5, R6, R12 ;  /* 0x0000000605057224 */ /* 0x010fc800078e020c */
[----:B---3--:R-:W-:-:S04]  /*0770*/  IMAD R5, R16, R17, R5 ;  /* 0x0000001110057224 */ /* 0x008fc800078e0205 */
[----:B--2---:R-:W-:-:S04]  /*0780*/  IMAD R5, R18, R19, R5 ;  /* 0x0000001312057224 */ /* 0x004fc800078e0205 */
[----:B-----5:R-:W-:-:S07]  /*0790*/  IMAD R12, R20, R14, R5 ;  /* 0x0000000e140c7224 */ /* 0x020fce00078e0205 */
.L_x_3:
[----:B------:R-:W-:Y:S05]  /*07a0*/  BRA.U !UP1, `(.L_x_2) ;  /* 0x0000000109a87547 */ /* 0x000fea000b800000 */
[----:B------:R-:W-:Y:S01]  /*07b0*/  UISETP.NE.AND UP0, UPT, UR5, 0x1, UPT ;  /* 0x000000010500788c */ /* 0x000fe2000bf05270 */
[----:B------:R-:W-:Y:S01]  /*07c0*/  MOV R7, UR4 ;  /* 0x0000000400077c02 */ /* 0x000fe20008000f00 */
[----:B------:R-:W-:Y:S02]  /*07d0*/  ULOP3.LUT UR5, UR20, 0x1, URZ, 0xc0, !UPT ;  /* 0x0000000114057892 */ /* 0x000fe4000f8ec0ff */
[----:B------:R-:W-:Y:S02]  /*07e0*/  MOV R15, UR20 ;  /* 0x00000014000f7c02 */ /* 0x000fe40008000f00 */
[----:B------:R-:W-:Y:S01]  /*07f0*/  UISETP.NE.U32.AND UP1, UPT, UR5, 0x1, UPT ;  /* 0x000000010500788c */ /* 0x000fe2000bf25070 */
[----:B------:R-:W-:-:S04]  /*0800*/  PLOP3.LUT P1, PT, PT, PT, UP0, 0x80, 0x8 ;  /* 0x000000000008781c */ /* 0x000fc80003f2f008 */
[----:B------:R-:W1:Y:S01]  /*0810*/  @UP0 LDCU.128 UR8, c[0x0][0x380] ;  /* 0x00007000ff0807ac */ /* 0x000e620008000c00 */
[----:B------:R-:W-:Y:S01]  /*0820*/  PLOP3.LUT P0, PT, PT, PT, UP1, 0x80, 0x8 ;  /* 0x000000000008781c */ /* 0x000fe20003f0f018 */
[----:B------:R-:W2:Y:S04]  /*0830*/  @UP0 LDCU.64 UR6, c[0x0][0x380] ;  /* 0x00007000ff0607ac */ /* 0x000ea80008000a00 */
[----:B------:R-:W3:Y:S03]  /*0840*/  @!UP1 LDCU.128 UR12, c[0x0][0x380] ;  /* 0x00007000ff0c97ac */ /* 0x000ee60008000c00 */
[C---:B------:R-:W-:Y:S02]  /*0850*/  @P1 IADD3 R3, PT, PT, R13.reuse, UR4, RZ ;  /* 0x000000040d031c10 */ /* 0x040fe4000fffe0ff */
[----:B------:R-:W-:Y:S01]  /*0860*/  @P1 IADD3 R6, P2, PT, R13, UR4, RZ ;  /* 0x000000040d061c10 */ /* 0x000fe2000ff5e0ff */
[----:B------:R-:W-:Y:S01]  /*0870*/  @UP0 UIADD3 UR4, UPT, UPT, UR4, 0x2, URZ ;  /* 0x0000000204040890 */ /* 0x000fe2000fffe0ff */
[----:B-1----:R-:W-:Y:S01]  /*0880*/  MOV R11, UR9 ;  /* 0x00000009000b7c02 */ /* 0x002fe20008000f00 */
[----:B------:R-:W-:Y:S01]  /*0890*/  IMAD.U32 R10, RZ, RZ, UR8 ;  /* 0x00000008ff0a7e24 */ /* 0x000fe2000f8e00ff */
[----:B------:R-:W-:-:S02]  /*08a0*/  MOV R4, UR10 ;  /* 0x0000000a00047c02 */ /* 0x000fc40008000f00 */
[----:B------:R-:W-:Y:S01]  /*08b0*/  MOV R5, UR11 ;  /* 0x0000000b00057c02 */ /* 0x000fe20008000f00 */
[----:B------:R-:W-:-:S04]  /*08c0*/  @P1 IMAD.WIDE.U32 R10, R3, 0x4, R10 ;  /* 0x00000004030a1825 */ /* 0x000fc800078e000a */
[----:B------:R-:W-:Y:S01]  /*08d0*/  @P1 IMAD R3, R7, UR20, R0 ;  /* 0x0000001407031c24 */ /* 0x000fe2000f8e0200 */
[----:B------:R-:W-:Y:S01]  /*08e0*/  @P1 IADD3.X R7, PT, PT, RZ, RZ, RZ, P2, !PT ;  /* 0x000000ffff071210 */ /* 0x000fe200017fe4ff */
[----:B------:R-:W-:Y:S01]  /*08f0*/  IMAD.U32 R19, RZ, RZ, UR4 ;  /* 0x00000004ff137e24 */ /* 0x000fe2000f8e00ff */
[C---:B--2---:R-:W-:Y:S01]  /*0900*/  @P1 LEA R2, P2, R6.reuse, UR6, 0x2 ;  /* 0x0000000606021c11 */ /* 0x044fe2000f8410ff */
[----:B------:R-:W-:Y:S01]  /*0910*/  @P1 IMAD.WIDE R4, R3, 0x4, R4 ;  /* 0x0000000403041825 */ /* 0x000fe200078e0204 */
[----:B------:R-:W-:Y:S01]  /*0920*/  @!P0 IADD3 R17, PT, PT, R13, UR4, RZ ;  /* 0x000000040d118c10 */ /* 0x000fe2000fffe0ff */
[----:B0-----:R-:W2:Y:S01]  /*0930*/  @P1 LDG.E R11, desc[UR18][R10.64] ;  /* 0x000000120a0b1981 */ /* 0x001ea2000c1e1900 */
[----:B------:R-:W-:Y:S01]  /*0940*/  @P1 LEA.HI.X R3, R6, UR7, R7, 0x2, P2 ;  /* 0x0000000706031c11 */ /* 0x000fe200090f1407 */
[----:B------:R-:W-:Y:S01]  /*0950*/  @!P0 IMAD R19, R19, UR20, R0 ;  /* 0x0000001413138c24 */ /* 0x000fe2000f8e0200 */
[----:B---3--:R-:W-:Y:S01]  /*0960*/  MOV R6, UR12 ;  /* 0x0000000c00067c02 */ /* 0x008fe20008000f00 */
[----:B------:R-:W-:Y:S01]  /*0970*/  @P1 IMAD.WIDE R14, R15, 0x4, R4 ;  /* 0x000000040f0e1825 */ /* 0x000fe200078e0204 */
[----:B------:R-:W-:Y:S01]  /*0980*/  MOV R7, UR13 ;  /* 0x0000000d00077c02 */ /* 0x000fe20008000f00 */
[----:B------:R-:W2:Y:S01]  /*0990*/  @P1 LDG.E R4, desc[UR18][R4.64] ;  /* 0x0000001204041981 */ /* 0x000ea2000c1e1900 */
[----:B------:R-:W-:-:S02]  /*09a0*/  MOV R8, UR14 ;  /* 0x0000000e00087c02 */ /* 0x000fc40008000f00 */
[----:B------:R-:W-:Y:S01]  /*09b0*/  MOV R9, UR15 ;  /* 0x0000000f00097c02 */ /* 0x000fe20008000f00 */
[----:B------:R-:W-:Y:S01]  /*09c0*/  @!P0 IMAD.WIDE.U32 R6, R17, 0x4, R6 ;  /* 0x0000000411068825 */ /* 0x000fe200078e0006 */
[----:B------:R-:W3:Y:S03]  /*09d0*/  @P1 LDG.E R14, desc[UR18][R14.64] ;  /* 0x000000120e0e1981 */ /* 0x000ee6000c1e1900 */
[----:B------:R-:W-:Y:S01]  /*09e0*/  @!P0 IMAD.WIDE R8, R19, 0x4, R8 ;  /* 0x0000000413088825 */ /* 0x000fe200078e0208 */
[----:B------:R-:W3:Y:S04]  /*09f0*/  @P1 LDG.E R2, desc[UR18][R2.64+0x4] ;  /* 0x0000041202021981 */ /* 0x000ee8000c1e1900 */
[----:B------:R-:W4:Y:S04]  /*0a00*/  @!P0 LDG.E R7, desc[UR18][R6.64] ;  /* 0x0000001206078981 */ /* 0x000f28000c1e1900 */
[----:B------:R-:W4:Y:S01]  /*0a10*/  @!P0 LDG.E R8, desc[UR18][R8.64] ;  /* 0x0000001208088981 */ /* 0x000f22000c1e1900 */
[----:B--2---:R-:W-:-:S04]  /*0a20*/  @P1 IMAD R11, R11, R4, R12 ;  /* 0x000000040b0b1224 */ /* 0x004fc800078e020c */
[----:B---3--:R-:W-:-:S04]  /*0a30*/  @P1 IMAD R12, R2, R14, R11 ;  /* 0x0000000e020c1224 */ /* 0x008fc800078e020b */
[----:B----4-:R-:W-:-:S07]  /*0a40*/  @!P0 IMAD R12, R7, R8, R12 ;  /* 0x00000008070c8224 */ /* 0x010fce00078e020c */
.L_x_2:
[----:B------:R-:W1:Y:S01]  /*0a50*/  LDC.64 R2, c[0x0][0x390] ;  /* 0x0000e400ff027b82 */ /* 0x000e620000000a00 */
[----:B------:R-:W-:-:S05]  /*0a60*/  IADD3 R13, PT, PT, R0, R13, RZ ;  /* 0x0000000d000d7210 */ /* 0x000fca0007ffe0ff */
[----:B-1----:R-:W-:-:S05]  /*0a70*/  IMAD.WIDE R2, R13, 0x4, R2 ;  /* 0x000000040d027825 */ /* 0x002fca00078e0202 */
[----:B0-----:R-:W-:Y:S01]  /*0a80*/  STG.E desc[UR18][R2.64], R12 ;  /* 0x0000000c02007986 */ /* 0x001fe2000c101912 */
[----:B------:R-:W-:Y:S05]  /*0a90*/  EXIT ;  /* 0x000000000000794d */ /* 0x000fea0003800000 */
.L_x_4:
[----:B------:R-:W-:-:S00]  /*0aa0*/  BRA `(.L_x_4) ;  /* 0xfffffffc00fc7947 */ /* 0x000fc0000383ffff */
[----:B------:R-:W-:-:S00]  /*0ab0*/  NOP ;  /* 0x0000000000007918 */ /* 0x000fc00000000000 */
        /* <DEDUP_REMOVED lines=12> */
.L_x_5:


//--------------------- .nv.shared.reserved.0     --------------------------
	.section	.nv.shared.reserved.0,"aw",@nobits
	.weak		__nv_reservedSMEM_offset_0_alias
	.size		__nv_reservedSMEM_offset_0_alias, 0, 64
	.other		__nv_reservedSMEM_offset_0_alias,@"STO_CUDA_RESERVED_SHARED STV_DEFAULT"
__nv_reservedSMEM_offset_0_alias:
	.zero		0
	.zero		64


//--------------------- .nv.constant0._Z16multiplyMatricesPiS_S_i --------------------------
	.section	.nv.constant0._Z16multiplyMatricesPiS_S_i,"a",@progbits
	.sectionflags	@""
	.align	4
.nv.constant0._Z16multiplyMatricesPiS_S_i:
	.zero		924


//--------------------- SYMBOLS --------------------------

	.type		.nv.reservedSmem.offset0,@object
	.size		.nv.reservedSmem.offset0,0x4
